//
// Generated by NVIDIA NVVM Compiler
//
// Compiler Build ID: CL-36424714
// Cuda compilation tools, release 13.0, V13.0.88
// Based on NVVM 20.0.0
//

.version 9.0
.target sm_100
.address_size 64

	// .globl	_Z21matrix_multiplicationPdS_S_m

.visible .entry _Z21matrix_multiplicationPdS_S_m(
	.param .u64 .ptr .align 1 _Z21matrix_multiplicationPdS_S_m_param_0,
	.param .u64 .ptr .align 1 _Z21matrix_multiplicationPdS_S_m_param_1,
	.param .u64 .ptr .align 1 _Z21matrix_multiplicationPdS_S_m_param_2,
	.param .u64 _Z21matrix_multiplicationPdS_S_m_param_3
)
{
	.reg .pred 	%p<4>;
	.reg .b32 	%r<7>;
	.reg .b64 	%rd<31>;
	.reg .b64 	%fd<28>;

	ld.param.u64 	%rd15, [_Z21matrix_multiplicationPdS_S_m_param_0];
	ld.param.u64 	%rd16, [_Z21matrix_multiplicationPdS_S_m_param_1];
	ld.param.u64 	%rd17, [_Z21matrix_multiplicationPdS_S_m_param_2];
	ld.param.u64 	%rd18, [_Z21matrix_multiplicationPdS_S_m_param_3];
	mov.u32 	%r2, %ctaid.x;
	mov.u32 	%r3, %ntid.x;
	mov.u32 	%r4, %tid.x;
	mad.lo.s32 	%r5, %r2, %r3, %r4;
	cvt.u64.u32 	%rd28, %r5;
	mov.u32 	%r6, %nctaid.x;
	mul.lo.s32 	%r1, %r6, %r3;
	setp.le.u64 	%p1, %rd18, %rd28;
	@%p1 bra 	$L__BB0_5;
	cvta.to.global.u64 	%rd19, %rd16;
	add.s64 	%rd2, %rd19, 19200;
	cvt.u64.u32 	%rd3, %r1;
	cvta.to.global.u64 	%rd4, %rd17;
	cvta.to.global.u64 	%rd5, %rd15;
$L__BB0_2:
	mul.hi.u64 	%rd21, %rd28, 7870610804782742023;
	shr.u64 	%rd22, %rd21, 8;
	shl.b64 	%rd23, %rd28, 3;
	add.s64 	%rd7, %rd4, %rd23;
	mov.b64 	%rd24, 0;
	st.global.u64 	[%rd7], %rd24;
	mad.lo.s64 	%rd8, %rd22, 24000, %rd5;
	mul.lo.s64 	%rd25, %rd22, 4800;
	sub.s64 	%rd26, %rd23, %rd25;
	add.s64 	%rd29, %rd2, %rd26;
	mov.f64 	%fd27, 0d0000000000000000;
	mov.b64 	%rd30, 32;
$L__BB0_3:
	add.s64 	%rd27, %rd8, %rd30;
	ld.global.f64 	%fd4, [%rd27+-32];
	ld.global.f64 	%fd5, [%rd29+-19200];
	fma.rn.f64 	%fd6, %fd4, %fd5, %fd27;
	st.global.f64 	[%rd7], %fd6;
	ld.global.f64 	%fd7, [%rd27+-24];
	ld.global.f64 	%fd8, [%rd29+-14400];
	fma.rn.f64 	%fd9, %fd7, %fd8, %fd6;
	st.global.f64 	[%rd7], %fd9;
	ld.global.f64 	%fd10, [%rd27+-16];
	ld.global.f64 	%fd11, [%rd29+-9600];
	fma.rn.f64 	%fd12, %fd10, %fd11, %fd9;
	st.global.f64 	[%rd7], %fd12;
	ld.global.f64 	%fd13, [%rd27+-8];
	ld.global.f64 	%fd14, [%rd29+-4800];
	fma.rn.f64 	%fd15, %fd13, %fd14, %fd12;
	st.global.f64 	[%rd7], %fd15;
	ld.global.f64 	%fd16, [%rd27];
	ld.global.f64 	%fd17, [%rd29];
	fma.rn.f64 	%fd18, %fd16, %fd17, %fd15;
	st.global.f64 	[%rd7], %fd18;
	ld.global.f64 	%fd19, [%rd27+8];
	ld.global.f64 	%fd20, [%rd29+4800];
	fma.rn.f64 	%fd21, %fd19, %fd20, %fd18;
	st.global.f64 	[%rd7], %fd21;
	ld.global.f64 	%fd22, [%rd27+16];
	ld.global.f64 	%fd23, [%rd29+9600];
	fma.rn.f64 	%fd24, %fd22, %fd23, %fd21;
	st.global.f64 	[%rd7], %fd24;
	ld.global.f64 	%fd25, [%rd27+24];
	ld.global.f64 	%fd26, [%rd29+14400];
	fma.rn.f64 	%fd27, %fd25, %fd26, %fd24;
	st.global.f64 	[%rd7], %fd27;
	add.s64 	%rd30, %rd30, 64;
	add.s64 	%rd29, %rd29, 38400;
	setp.ne.s64 	%p2, %rd30, 24032;
	@%p2 bra 	$L__BB0_3;
	add.s64 	%rd28, %rd28, %rd3;
	setp.lt.u64 	%p3, %rd28, %rd18;
	@%p3 bra 	$L__BB0_2;
$L__BB0_5:
	ret;

}


// ===== COMPILED SASS (sm_100) =====

	.target	sm_100

	.elftype	@"ET_EXEC"


//--------------------- .note.nv.tkinfo           --------------------------
	.section	.note.nv.tkinfo,"",@"SHT_NOTE"
	.sectionflags	@"SHF_NOTE_NV_TKINFO"
	.tkinfo
        /*0018*/ 	.word	0x00000002
        /*0030*/ 	.string	""
        /*0030*/ 	.string	"ptxas"
        /*0030*/ 	.string	"Cuda compilation tools, release 13.0, V13.0.88"
        /*0030*/ 	.string	"Build cuda_13.0.r13.0/compiler.36424714_0"
        /*0030*/ 	.string	"-arch sm_100 -m 64 "



//--------------------- .note.nv.cuinfo           --------------------------
	.section	.note.nv.cuinfo,"",@"SHT_NOTE"
	.sectionflags	@"SHF_NOTE_NV_CUINFO"
        /*0018*/ 	.short	0x0002
        /*001a*/ 	.short	0x0064
        /*001c*/ 	.short	0x0082
	.zero		2


//--------------------- .nv.info                  --------------------------
	.section	.nv.info,"",@"SHT_CUDA_INFO"
	.align	4


	//----- nvinfo : EIATTR_REGCOUNT
	.align		4
        /*0000*/ 	.byte	0x04, 0x2f
        /*0002*/ 	.short	(.L_1 - .L_0)
	.align		4
.L_0:
        /*0004*/ 	.word	index@(_Z21matrix_multiplicationPdS_S_m)
        /*0008*/ 	.word	0x0000001e


	//----- nvinfo : EIATTR_FRAME_SIZE
	.align		4
.L_1:
        /*000c*/ 	.byte	0x04, 0x11
        /*000e*/ 	.short	(.L_3 - .L_2)
	.align		4
.L_2:
        /*0010*/ 	.word	index@(_Z21matrix_multiplicationPdS_S_m)
        /*0014*/ 	.word	0x00000000


	//----- nvinfo : EIATTR_MIN_STACK_SIZE
	.align		4
.L_3:
        /*0018*/ 	.byte	0x04, 0x12
        /*001a*/ 	.short	(.L_5 - .L_4)
	.align		4
.L_4:
        /*001c*/ 	.word	index@(_Z21matrix_multiplicationPdS_S_m)
        /*0020*/ 	.word	0x00000000
.L_5:


//--------------------- .nv.compat                --------------------------
	.section	.nv.compat,"",@"SHT_CUDA_COMPAT_INFO"
	.align	4
        /*0000*/ 	.byte	0x02, 0x09, 0x00, 0x00, 0x02, 0x02, 0x01, 0x00, 0x02, 0x05, 0x05, 0x00, 0x03, 0x07, 0x01, 0x01
        /*0010*/ 	.byte	0x02, 0x03, 0x00, 0x00, 0x02, 0x06, 0x01, 0x00, 0x04, 0x0b, 0x08, 0x00, 0x01, 0x00, 0x00, 0x00
        /*0020*/ 	.byte	0x00, 0x00, 0x00, 0x00


//--------------------- .nv.info._Z21matrix_multiplicationPdS_S_m --------------------------
	.section	.nv.info._Z21matrix_multiplicationPdS_S_m,"",@"SHT_CUDA_INFO"
	.sectionflags	@""
	.align	4


	//----- nvinfo : EIATTR_CUDA_API_VERSION
	.align		4
        /*0000*/ 	.byte	0x04, 0x37
        /*0002*/ 	.short	(.L_7 - .L_6)
.L_6:
        /*0004*/ 	.word	0x00000082


	//----- nvinfo : EIATTR_KPARAM_INFO
	.align		4
.L_7:
        /*0008*/ 	.byte	0x04, 0x17
        /*000a*/ 	.short	(.L_9 - .L_8)
.L_8:
        /*000c*/ 	.word	0x00000000
        /*0010*/ 	.short	0x0003
        /*0012*/ 	.short	0x0018
        /*0014*/ 	.byte	0x00, 0xf0, 0x21, 0x00


	//----- nvinfo : EIATTR_KPARAM_INFO
	.align		4
.L_9:
        /*0018*/ 	.byte	0x04, 0x17
        /*001a*/ 	.short	(.L_11 - .L_10)
.L_10:
        /*001c*/ 	.word	0x00000000
        /*0020*/ 	.short	0x0002
        /*0022*/ 	.short	0x0010
        /*0024*/ 	.byte	0x00, 0xf5, 0x21, 0x00


	//----- nvinfo : EIATTR_KPARAM_INFO
	.align		4
.L_11:
        /*0028*/ 	.byte	0x04, 0x17
        /*002a*/ 	.short	(.L_13 - .L_12)
.L_12:
        /*002c*/ 	.word	0x00000000
        /*0030*/ 	.short	0x0001
        /*0032*/ 	.short	0x0008
        /*0034*/ 	.byte	0x00, 0xf5, 0x21, 0x00


	//----- nvinfo : EIATTR_KPARAM_INFO
	.align		4
.L_13:
        /*0038*/ 	.byte	0x04, 0x17
        /*003a*/ 	.short	(.L_15 - .L_14)
.L_14:
        /*003c*/ 	.word	0x00000000
        /*0040*/ 	.short	0x0000
        /*0042*/ 	.short	0x0000
        /*0044*/ 	.byte	0x00, 0xf5, 0x21, 0x00


	//----- nvinfo : EIATTR_SPARSE_MMA_MASK
	.align		4
.L_15:
        /*0048*/ 	.byte	0x03, 0x50
        /*004a*/ 	.short	0x0000


	//----- nvinfo : EIATTR_MAXREG_COUNT
	.align		4
        /*004c*/ 	.byte	0x03, 0x1b
        /*004e*/ 	.short	0x00ff


	//----- nvinfo : EIATTR_MERCURY_ISA_VERSION
	.align		4
        /*0050*/ 	.byte	0x03, 0x5f
        /*0052*/ 	.short	0x0101


	//----- nvinfo : EIATTR_VRC_CTA_INIT_COUNT
	.align		4
        /*0054*/ 	.byte	0x02, 0x4a
	.zero		1
	.zero		1


	//----- nvinfo : EIATTR_EXIT_INSTR_OFFSETS
	.align		4
        /*0058*/ 	.byte	0x04, 0x1c
        /*005a*/ 	.short	(.L_17 - .L_16)


	//   ....[0]....
.L_16:
        /*005c*/ 	.word	0x000000a0


	//   ....[1]....
        /*0060*/ 	.word	0x00000d80


	//----- nvinfo : EIATTR_CRS_STACK_SIZE
	.align		4
.L_17:
        /*0064*/ 	.byte	0x04, 0x1e
        /*0066*/ 	.short	(.L_19 - .L_18)
.L_18:
        /*0068*/ 	.word	0x00000000


	//----- nvinfo : EIATTR_CBANK_PARAM_SIZE
	.align		4
.L_19:
        /*006c*/ 	.byte	0x03, 0x19
        /*006e*/ 	.short	0x0020


	//----- nvinfo : EIATTR_PARAM_CBANK
	.align		4
        /*0070*/ 	.byte	0x04, 0x0a
        /*0072*/ 	.short	(.L_21 - .L_20)
	.align		4
.L_20:
        /*0074*/ 	.word	index@(.nv.constant0._Z21matrix_multiplicationPdS_S_m)
        /*0078*/ 	.short	0x0380
        /*007a*/ 	.short	0x0020


	//----- nvinfo : EIATTR_SW_WAR
	.align		4
.L_21:
        /*007c*/ 	.byte	0x04, 0x36
        /*007e*/ 	.short	(.L_23 - .L_22)
.L_22:
        /*0080*/ 	.word	0x00000008
.L_23:


//--------------------- .nv.callgraph             --------------------------
	.section	.nv.callgraph,"",@"SHT_CUDA_CALLGRAPH"
	.align	4
	.sectionentsize	8
	.align		4
        /*0000*/ 	.word	0x00000000
	.align		4
        /*0004*/ 	.word	0xffffffff
	.align		4
        /*0008*/ 	.word	0x00000000
	.align		4
        /*000c*/ 	.word	0xfffffffe
	.align		4
        /*0010*/ 	.word	0x00000000
	.align		4
        /*0014*/ 	.word	0xfffffffd
	.align		4
        /*0018*/ 	.word	0x00000000
	.align		4
        /*001c*/ 	.word	0xfffffffc


//--------------------- .text._Z21matrix_multiplicationPdS_S_m --------------------------
	.section	.text._Z21matrix_multiplicationPdS_S_m,"ax",@progbits
	.align	128
        .global         _Z21matrix_multiplicationPdS_S_m
        .type           _Z21matrix_multiplicationPdS_S_m,@function
        .size           _Z21matrix_multiplicationPdS_S_m,(.L_x_3 - _Z21matrix_multiplicationPdS_S_m)
        .other          _Z21matrix_multiplicationPdS_S_m,@"STO_CUDA_ENTRY STV_DEFAULT"
_Z21matrix_multiplicationPdS_S_m:
.text._Z21matrix_multiplicationPdS_S_m:
[----:B------:R-:W-:Y:S01]  /*0000*/  LDC R1, c[0x0][0x37c] ;  /* 0x0000df00ff017b82 */ /* 0x000fe20000000800 */
[----:B------:R-:W0:Y:S07]  /*0010*/  S2R R11, SR_TID.X ;  /* 0x00000000000b7919 */ /* 0x000e2e0000002100 */
[----:B------:R-:W0:Y:S01]  /*0020*/  S2UR UR4, SR_CTAID.X ;  /* 0x00000000000479c3 */ /* 0x000e220000002500 */
[----:B------:R-:W1:Y:S07]  /*0030*/  LDCU.64 UR6, c[0x0][0x398] ;  /* 0x00007300ff0677ac */ /* 0x000e6e0008000a00 */
[----:B------:R-:W0:Y:S01]  /*0040*/  LDC R0, c[0x0][0x360] ;  /* 0x0000d800ff007b82 */ /* 0x000e220000000800 */
[----:B------:R-:W2:Y:S01]  /*0050*/  LDCU UR5, c[0x0][0x370] ;  /* 0x00006e00ff0577ac */ /* 0x000ea20008000800 */
[----:B0-----:R-:W-:-:S02]  /*0060*/  IMAD R11, R0, UR4, R11 ;  /* 0x00000004000b7c24 */ /* 0x001fc4000f8e020b */
[----:B--2---:R-:W-:-:S03]  /*0070*/  IMAD R0, R0, UR5, RZ ;  /* 0x0000000500007c24 */ /* 0x004fc6000f8e02ff */
[----:B-1----:R-:W-:-:S04]  /*0080*/  ISETP.GE.U32.AND P0, PT, R11, UR6, PT ;  /* 0x000000060b007c0c */ /* 0x002fc8000bf06070 */
[----:B------:R-:W-:-:S13]  /*0090*/  ISETP.GE.U32.AND.EX P0, PT, RZ, UR7, PT, P0 ;  /* 0x00000007ff007c0c */ /* 0x000fda000bf06100 */
[----:B------:R-:W-:Y:S05]  /*00a0*/  @P0 EXIT ;  /* 0x000000000000094d */ /* 0x000fea0003800000 */
[----:B------:R-:W-:Y:S01]  /*00b0*/  IMAD.MOV.U32 R10, RZ, RZ, RZ ;  /* 0x000000ffff0a7224 */ /* 0x000fe200078e00ff */
[----:B------:R-:W0:Y:S06]  /*00c0*/  LDCU.64 UR4, c[0x0][0x358] ;  /* 0x00006b00ff0477ac */ /* 0x000e2c0008000a00 */
.L_x_1:
[----:B------:R-:W1:Y:S01]  /*00d0*/  LDCU.128 UR8, c[0x0][0x390] ;  /* 0x00007200ff0877ac */ /* 0x000e620008000c00 */
[----:B--2---:R-:W-:Y:S01]  /*00e0*/  IMAD.WIDE.U32 R2, R10, -0x5f92c5f9, RZ ;  /* 0xa06d3a070a027825 */ /* 0x004fe200078e00ff */
[----:B------:R-:W2:Y:S01]  /*00f0*/  LDC.64 R6, c[0x0][0x388] ;  /* 0x0000e200ff067b82 */ /* 0x000ea20000000a00 */
[C---:B------:R-:W-:Y:S02]  /*0100*/  SHF.L.U64.HI R15, R11.reuse, 0x3, R10 ;  /* 0x000000030b0f7819 */ /* 0x040fe4000001020a */
[C---:B------:R-:W-:Y:S02]  /*0110*/  IMAD.SHL.U32 R14, R11.reuse, 0x8, RZ ;  /* 0x000000080b0e7824 */ /* 0x040fe400078e00ff */
[----:B------:R-:W-:-:S03]  /*0120*/  IMAD.WIDE.U32 R8, P0, R11, 0x6d3a06d3, R2 ;  /* 0x6d3a06d30b087825 */ /* 0x000fc60007800002 */
[----:B------:R-:W3:Y:S01]  /*0130*/  LDC.64 R4, c[0x0][0x380] ;  /* 0x0000e000ff047b82 */ /* 0x000ee20000000a00 */
[----:B------:R-:W-:-:S04]  /*0140*/  IMAD.WIDE.U32 R2, R11, -0x5f92c5f9, RZ ;  /* 0xa06d3a070b027825 */ /* 0x000fc800078e00ff */
[----:B------:R-:W-:Y:S01]  /*0150*/  IMAD.X R13, RZ, RZ, RZ, P0 ;  /* 0x000000ffff0d7224 */ /* 0x000fe200000e06ff */
[----:B------:R-:W-:Y:S01]  /*0160*/  IADD3 RZ, P0, PT, R3, R8, RZ ;  /* 0x0000000803ff7210 */ /* 0x000fe20007f1e0ff */
[----:B------:R-:W-:Y:S01]  /*0170*/  IMAD.MOV.U32 R12, RZ, RZ, R9 ;  /* 0x000000ffff0c7224 */ /* 0x000fe200078e0009 */
[----:B-1----:R-:W-:-:S03]  /*0180*/  IADD3 R2, P1, PT, R14, UR8, RZ ;  /* 0x000000080e027c10 */ /* 0x002fc6000ff3e0ff */
[----:B------:R-:W-:Y:S01]  /*0190*/  IMAD.WIDE.U32.X R8, R10, 0x6d3a06d3, R12, P0 ;  /* 0x6d3a06d30a087825 */ /* 0x000fe200000e040c */
[----:B------:R-:W-:Y:S02]  /*01a0*/  IADD3.X R3, PT, PT, R15, UR9, RZ, P1, !PT ;  /* 0x000000090f037c10 */ /* 0x000fe40008ffe4ff */
[----:B------:R-:W-:Y:S02]  /*01b0*/  IADD3 R11, P1, PT, R0, R11, RZ ;  /* 0x0000000b000b7210 */ /* 0x000fe40007f3e0ff */
[--C-:B------:R-:W-:Y:S01]  /*01c0*/  SHF.R.U64 R13, R8, 0x8, R9.reuse ;  /* 0x00000008080d7819 */ /* 0x100fe20000001209 */
[----:B0-----:R0:W-:Y:S01]  /*01d0*/  STG.E.64 desc[UR4][R2.64], RZ ;  /* 0x000000ff02007986 */ /* 0x0011e2000c101b04 */
[----:B------:R-:W-:Y:S01]  /*01e0*/  SHF.R.U32.HI R16, RZ, 0x8, R9 ;  /* 0x00000008ff107819 */ /* 0x000fe20000011609 */
[----:B------:R-:W-:Y:S01]  /*01f0*/  IMAD.X R10, RZ, RZ, R10, P1 ;  /* 0x000000ffff0a7224 */ /* 0x000fe200008e060a */
[----:B------:R-:W-:Y:S01]  /*0200*/  ISETP.GE.U32.AND P0, PT, R11, UR10, PT ;  /* 0x0000000a0b007c0c */ /* 0x000fe2000bf06070 */
[----:B------:R-:W-:-:S03]  /*0210*/  IMAD.WIDE.U32 R8, R13, -0x12c0, R14 ;  /* 0xffffed400d087825 */ /* 0x000fc600078e000e */
[----:B------:R-:W-:Y:S01]  /*0220*/  ISETP.GE.U32.AND.EX P0, PT, R10, UR11, PT, P0 ;  /* 0x0000000b0a007c0c */ /* 0x000fe2000bf06100 */
[----:B------:R-:W-:Y:S01]  /*0230*/  IMAD R12, R16, -0x12c0, RZ ;  /* 0xffffed40100c7824 */ /* 0x000fe200078e02ff */
[----:B--2---:R-:W-:Y:S01]  /*0240*/  IADD3 R14, P1, P2, R8, 0x4b00, R6 ;  /* 0x00004b00080e7810 */ /* 0x004fe20007a3e006 */
[----:B---3--:R-:W-:-:S03]  /*0250*/  IMAD.WIDE.U32 R4, R13, 0x5dc0, R4 ;  /* 0x00005dc00d047825 */ /* 0x008fc600078e0004 */
[----:B------:R-:W-:Y:S01]  /*0260*/  IADD3 R12, PT, PT, R9, -R13, R12 ;  /* 0x8000000d090c7210 */ /* 0x000fe20007ffe00c */
[----:B------:R-:W-:Y:S02]  /*0270*/  IMAD R9, R16, 0x5dc0, RZ ;  /* 0x00005dc010097824 */ /* 0x000fe400078e02ff */
[----:B------:R-:W-:Y:S02]  /*0280*/  HFMA2 R13, -RZ, RZ, 0, 0 ;  /* 0x00000000ff0d7431 */ /* 0x000fe400000001ff */
[----:B------:R-:W-:Y:S01]  /*0290*/  IMAD.MOV.U32 R15, RZ, RZ, 0x20 ;  /* 0x00000020ff0f7424 */ /* 0x000fe200078e00ff */
[----:B------:R-:W-:Y:S02]  /*02a0*/  IADD3.X R7, PT, PT, R12, R7, RZ, P1, P2 ;  /* 0x000000070c077210 */ /* 0x000fe40000fe44ff */
[----:B------:R-:W-:Y:S01]  /*02b0*/  CS2R R16, SRZ ;  /* 0x0000000000107805 */ /* 0x000fe2000001ff00 */
[----:B0-----:R-:W-:-:S07]  /*02c0*/  IMAD.IADD R12, R5, 0x1, R9 ;  /* 0x00000001050c7824 */ /* 0x001fce00078e0209 */
.L_x_0:
[----:B------:R-:W-:Y:S01]  /*02d0*/  IADD3 R8, P1, PT, R15, R4, RZ ;  /* 0x000000040f087210 */ /* 0x000fe20007f3e0ff */
[----:B------:R-:W-:-:S04]  /*02e0*/  IMAD.MOV.U32 R6, RZ, RZ, R14 ;  /* 0x000000ffff067224 */ /* 0x000fc800078e000e */
[----:B------:R-:W-:Y:S01]  /*02f0*/  IMAD.X R9, R13, 0x1, R12, P1 ;  /* 0x000000010d097824 */ /* 0x000fe200008e060c */
[----:B--2---:R-:W2:Y:S04]  /*0300*/  LDG.E.64 R20, desc[UR4][R6.64+-0x4b00] ;  /* 0xffb5000406147981 */ /* 0x004ea8000c1e1b00 */
[----:B------:R-:W2:Y:S02]  /*0310*/  LDG.E.64 R18, desc[UR4][R8.64+-0x20] ;  /* 0xffffe00408127981 */ /* 0x000ea4000c1e1b00 */
[----:B--2---:R-:W-:-:S07]  /*0320*/  DFMA R18, R18, R20, R16 ;  /* 0x000000141212722b */ /* 0x004fce0000000010 */
[----:B------:R0:W-:Y:S04]  /*0330*/  STG.E.64 desc[UR4][R2.64], R18 ;  /* 0x0000001202007986 */ /* 0x0001e8000c101b04 */
[----:B------:R-:W2:Y:S04]  /*0340*/  LDG.E.64 R16, desc[UR4][R8.64+-0x18] ;  /* 0xffffe80408107981 */ /* 0x000ea8000c1e1b00 */
[----:B------:R-:W2:Y:S02]  /*0350*/  LDG.E.64 R20, desc[UR4][R6.64+-0x3840] ;  /* 0xffc7c00406147981 */ /* 0x000ea4000c1e1b00 */
[----:B--2---:R-:W-:-:S07]  /*0360*/  DFMA R16, R16, R20, R18 ;  /* 0x000000141010722b */ /* 0x004fce0000000012 */
[----:B------:R1:W-:Y:S04]  /*0370*/  STG.E.64 desc[UR4][R2.64], R16 ;  /* 0x0000001002007986 */ /* 0x0003e8000c101b04 */
[----:B------:R-:W2:Y:S04]  /*0380*/  LDG.E.64 R20, desc[UR4][R8.64+-0x10] ;  /* 0xfffff00408147981 */ /* 0x000ea8000c1e1b00 */
[----:B------:R-:W2:Y:S02]  /*0390*/  LDG.E.64 R22, desc[UR4][R6.64+-0x2580] ;  /* 0xffda800406167981 */ /* 0x000ea4000c1e1b00 */
[----:B--2---:R-:W-:-:S07]  /*03a0*/  DFMA R20, R20, R22, R16 ;  /* 0x000000161414722b */ /* 0x004fce0000000010 */
[----:B------:R2:W-:Y:S04]  /*03b0*/  STG.E.64 desc[UR4][R2.64], R20 ;  /* 0x0000001402007986 */ /* 0x0005e8000c101b04 */
[----:B------:R-:W3:Y:S04]  /*03c0*/  LDG.E.64 R22, desc[UR4][R8.64+-0x8] ;  /* 0xfffff80408167981 */ /* 0x000ee8000c1e1b00 */
[----:B------:R-:W3:Y:S02]  /*03d0*/  LDG.E.64 R24, desc[UR4][R6.64+-0x12c0] ;  /* 0xffed400406187981 */ /* 0x000ee4000c1e1b00 */
[----:B---3--:R-:W-:-:S07]  /*03e0*/  DFMA R22, R22, R24, R20 ;  /* 0x000000181616722b */ /* 0x008fce0000000014 */
[----:B------:R3:W-:Y:S04]  /*03f0*/  STG.E.64 desc[UR4][R2.64], R22 ;  /* 0x0000001602007986 */ /* 0x0007e8000c101b04 */
[----:B0-----:R-:W4:Y:S04]  /*0400*/  LDG.E.64 R18, desc[UR4][R8.64] ;  /* 0x0000000408127981 */ /* 0x001f28000c1e1b00 */
[----:B------:R-:W4:Y:S02]  /*0410*/  LDG.E.64 R24, desc[UR4][R6.64] ;  /* 0x0000000406187981 */ /* 0x000f24000c1e1b00 */
[----:B----4-:R-:W-:-:S07]  /*0420*/  DFMA R18, R18, R24, R22 ;  /* 0x000000181212722b */ /* 0x010fce0000000016 */
[----:B------:R0:W-:Y:S04]  /*0430*/  STG.E.64 desc[UR4][R2.64], R18 ;  /* 0x0000001202007986 */ /* 0x0001e8000c101b04 */
[----:B-1----:R-:W4:Y:S04]  /*0440*/  LDG.E.64 R16, desc[UR4][R8.64+0x8] ;  /* 0x0000080408107981 */ /* 0x002f28000c1e1b00 */
[----:B------:R-:W4:Y:S02]  /*0450*/  LDG.E.64 R24, desc[UR4][R6.64+0x12c0] ;  /* 0x0012c00406187981 */ /* 0x000f24000c1e1b00 */
[----:B----4-:R-:W-:-:S07]  /*0460*/  DFMA R16, R16, R24, R18 ;  /* 0x000000181010722b */ /* 0x010fce0000000012 */
[----:B------:R1:W-:Y:S04]  /*0470*/  STG.E.64 desc[UR4][R2.64], R16 ;  /* 0x0000001002007986 */ /* 0x0003e8000c101b04 */
[----:B--2---:R-:W2:Y:S04]  /*0480*/  LDG.E.64 R20, desc[UR4][R8.64+0x10] ;  /* 0x0000100408147981 */ /* 0x004ea8000c1e1b00 */
[----:B------:R-:W2:Y:S02]  /*0490*/  LDG.E.64 R24, desc[UR4][R6.64+0x2580] ;  /* 0x0025800406187981 */ /* 0x000ea4000c1e1b00 */
[----:B--2---:R-:W-:-:S07]  /*04a0*/  DFMA R20, R20, R24, R16 ;  /* 0x000000181414722b */ /* 0x004fce0000000010 */
[----:B------:R2:W-:Y:S04]  /*04b0*/  STG.E.64 desc[UR4][R2.64], R20 ;  /* 0x0000001402007986 */ /* 0x0005e8000c101b04 */
[----:B---3--:R-:W3:Y:S04]  /*04c0*/  LDG.E.64 R22, desc[UR4][R8.64+0x18] ;  /* 0x0000180408167981 */ /* 0x008ee8000c1e1b00 */
        /* <DEDUP_REMOVED lines=90> */
[----:B------:R-:W-:Y:S04]  /*0a70*/  STG.E.64 desc[UR4][R2.64], R24 ;  /* 0x0000001802007986 */ /* 0x000fe8000c101b04 */
[----:B------:R-:W3:Y:S04]  /*0a80*/  LDG.E.64 R16, desc[UR4][R8.64+0xd0] ;  /* 0x0000d00408107981 */ /* 0x000ee8000c1e1b00 */
[----:B--2---:R-:W3:Y:S02]  /*0a90*/  LDG.E.64 R20, desc[UR4][R6.64+0x1e780] ;  /* 0x01e7800406147981 */ /* 0x004ee4000c1e1b00 */
[----:B---3--:R-:W-:-:S07]  /*0aa0*/  DFMA R22, R16, R20, R24 ;  /* 0x000000141016722b */ /* 0x008fce0000000018 */
[----:B------:R1:W-:Y:S04]  /*0ab0*/  STG.E.64 desc[UR4][R2.64], R22 ;  /* 0x0000001602007986 */ /* 0x0003e8000c101b04 */
[----:B------:R-:W2:Y:S04]  /*0ac0*/  LDG.E.64 R16, desc[UR4][R8.64+0xd8] ;  /* 0x0000d80408107981 */ /* 0x000ea8000c1e1b00 */
[----:B------:R-:W2:Y:S02]  /*0ad0*/  LDG.E.64 R20, desc[UR4][R6.64+0x1fa40] ;  /* 0x01fa400406147981 */ /* 0x000ea4000c1e1b00 */
[----:B--2---:R-:W-:-:S07]  /*0ae0*/  DFMA R26, R16, R20, R22 ;  /* 0x00000014101a722b */ /* 0x004fce0000000016 */
[----:B------:R-:W-:Y:S04]  /*0af0*/  STG.E.64 desc[UR4][R2.64], R26 ;  /* 0x0000001a02007986 */ /* 0x000fe8000c101b04 */
[----:B------:R-:W2:Y:S04]  /*0b00*/  LDG.E.64 R16, desc[UR4][R8.64+0xe0] ;  /* 0x0000e00408107981 */ /* 0x000ea8000c1e1b00 */
[----:B0-----:R-:W2:Y:S02]  /*0b10*/  LDG.E.64 R18, desc[UR4][R6.64+0x20d00] ;  /* 0x020d000406127981 */ /* 0x001ea4000c1e1b00 */
[----:B--2---:R-:W-:-:S07]  /*0b20*/  DFMA R16, R16, R18, R26 ;  /* 0x000000121010722b */ /* 0x004fce000000001a */
[----:B------:R0:W-:Y:S04]  /*0b30*/  STG.E.64 desc[UR4][R2.64], R16 ;  /* 0x0000001002007986 */ /* 0x0001e8000c101b04 */
[----:B------:R-:W2:Y:S04]  /*0b40*/  LDG.E.64 R18, desc[UR4][R8.64+0xe8] ;  /* 0x0000e80408127981 */ /* 0x000ea8000c1e1b00 */
[----:B------:R-:W2:Y:S02]  /*0b50*/  LDG.E.64 R20, desc[UR4][R6.64+0x21fc0] ;  /* 0x021fc00406147981 */ /* 0x000ea4000c1e1b00 */
[----:B--2---:R-:W-:-:S07]  /*0b60*/  DFMA R18, R18, R20, R16 ;  /* 0x000000141212722b */ /* 0x004fce0000000010 */
[----:B------:R2:W-:Y:S04]  /*0b70*/  STG.E.64 desc[UR4][R2.64], R18 ;  /* 0x0000001202007986 */ /* 0x0005e8000c101b04 */
[----:B------:R-:W3:Y:S04]  /*0b80*/  LDG.E.64 R20, desc[UR4][R8.64+0xf0] ;  /* 0x0000f00408147981 */ /* 0x000ee8000c1e1b00 */
[----:B-1----:R-:W3:Y:S02]  /*0b90*/  LDG.E.64 R22, desc[UR4][R6.64+0x23280] ;  /* 0x0232800406167981 */ /* 0x002ee4000c1e1b00 */
[----:B---3--:R-:W-:-:S07]  /*0ba0*/  DFMA R20, R20, R22, R18 ;  /* 0x000000161414722b */ /* 0x008fce0000000012 */
        /* <DEDUP_REMOVED lines=9> */
[----:B--2---:R-:W2:Y:S04]  /*0c40*/  LDG.E.64 R18, desc[UR4][R8.64+0x108] ;  /* 0x0001080408127981 */ /* 0x004ea8000c1e1b00 */
[----:B------:R-:W2:Y:S02]  /*0c50*/  LDG.E.64 R24, desc[UR4][R6.64+0x26ac0] ;  /* 0x026ac00406187981 */ /* 0x000ea4000c1e1b00 */
[----:B--2---:R-:W-:-:S07]  /*0c60*/  DFMA R18, R18, R24, R16 ;  /* 0x000000181212722b */ /* 0x004fce0000000010 */
[----:B------:R2:W-:Y:S04]  /*0c70*/  STG.E.64 desc[UR4][R2.64], R18 ;  /* 0x0000001202007986 */ /* 0x0005e8000c101b04 */
[----:B-1----:R-:W4:Y:S04]  /*0c80*/  LDG.E.64 R20, desc[UR4][R8.64+0x110] ;  /* 0x0001100408147981 */ /* 0x002f28000c1e1b00 */
[----:B------:R-:W4:Y:S02]  /*0c90*/  LDG.E.64 R24, desc[UR4][R6.64+0x27d80] ;  /* 0x027d800406187981 */ /* 0x000f24000c1e1b00 */
[----:B----4-:R-:W-:-:S07]  /*0ca0*/  DFMA R20, R20, R24, R18 ;  /* 0x000000181414722b */ /* 0x010fce0000000012 */
[----:B------:R2:W-:Y:S04]  /*0cb0*/  STG.E.64 desc[UR4][R2.64], R20 ;  /* 0x0000001402007986 */ /* 0x0005e8000c101b04 */
[----:B---3--:R-:W0:Y:S04]  /*0cc0*/  LDG.E.64 R22, desc[UR4][R8.64+0x118] ;  /* 0x0001180408167981 */ /* 0x008e28000c1e1b00 */
[----:B------:R1:W0:Y:S01]  /*0cd0*/  LDG.E.64 R24, desc[UR4][R6.64+0x29040] ;  /* 0x0290400406187981 */ /* 0x000222000c1e1b00 */
[----:B------:R-:W-:-:S04]  /*0ce0*/  IADD3 R15, P2, PT, R15, 0x140, RZ ;  /* 0x000001400f0f7810 */ /* 0x000fc80007f5e0ff */
[----:B------:R-:W-:Y:S02]  /*0cf0*/  ISETP.NE.U32.AND P1, PT, R15, 0x5de0, PT ;  /* 0x00005de00f00780c */ /* 0x000fe40003f25070 */
[----:B------:R-:W-:Y:S02]  /*0d00*/  IADD3.X R13, PT, PT, RZ, R13, RZ, P2, !PT ;  /* 0x0000000dff0d7210 */ /* 0x000fe400017fe4ff */
[----:B------:R-:W-:Y:S02]  /*0d10*/  IADD3 R14, P2, PT, R6, 0x2ee00, RZ ;  /* 0x0002ee00060e7810 */ /* 0x000fe40007f5e0ff */
[----:B------:R-:W-:-:S03]  /*0d20*/  ISETP.NE.AND.EX P1, PT, R13, RZ, PT, P1 ;  /* 0x000000ff0d00720c */ /* 0x000fc60003f25310 */
[----:B-1----:R-:W-:Y:S01]  /*0d30*/  IMAD.X R7, RZ, RZ, R7, P2 ;  /* 0x000000ffff077224 */ /* 0x002fe200010e0607 */
[----:B0-----:R-:W-:-:S07]  /*0d40*/  DFMA R16, R22, R24, R20 ;  /* 0x000000181610722b */ /* 0x001fce0000000014 */
[----:B------:R2:W-:Y:S02]  /*0d50*/  STG.E.64 desc[UR4][R2.64], R16 ;  /* 0x0000001002007986 */ /* 0x0005e4000c101b04 */
[----:B------:R-:W-:Y:S05]  /*0d60*/  @P1 BRA `(.L_x_0) ;  /* 0xfffffff400581947 */ /* 0x000fea000383ffff */
[----:B------:R-:W-:Y:S05]  /*0d70*/  @!P0 BRA `(.L_x_1) ;  /* 0xfffffff000d48947 */ /* 0x000fea000383ffff */
[----:B------:R-:W-:Y:S05]  /*0d80*/  EXIT ;  /* 0x000000000000794d */ /* 0x000fea0003800000 */
.L_x_2:
[----:B------:R-:W-:-:S00]  /*0d90*/  BRA `(.L_x_2) ;  /* 0xfffffffc00fc7947 */ /* 0x000fc0000383ffff */
[----:B------:R-:W-:-:S00]  /*0da0*/  NOP ;  /* 0x0000000000007918 */ /* 0x000fc00000000000 */
        /* <DEDUP_REMOVED lines=13> */
.L_x_3:


//--------------------- .nv.shared.reserved.0     --------------------------
	.section	.nv.shared.reserved.0,"aw",@nobits
	.weak		__nv_reservedSMEM_offset_0_alias
	.size		__nv_reservedSMEM_offset_0_alias, 0, 64
	.other		__nv_reservedSMEM_offset_0_alias,@"STO_CUDA_RESERVED_SHARED STV_DEFAULT"
__nv_reservedSMEM_offset_0_alias:
	.zero		0
	.zero		64


//--------------------- .nv.constant0._Z21matrix_multiplicationPdS_S_m --------------------------
	.section	.nv.constant0._Z21matrix_multiplicationPdS_S_m,"a",@progbits
	.sectionflags	@""
	.align	4
.nv.constant0._Z21matrix_multiplicationPdS_S_m:
	.zero		928


//--------------------- SYMBOLS --------------------------

	.type		.nv.reservedSmem.offset0,@object
	.size		.nv.reservedSmem.offset0,0x4
